//
// Generated by NVIDIA NVVM Compiler
//
// Compiler Build ID: CL-36424714
// Cuda compilation tools, release 13.0, V13.0.88
// Based on NVVM 20.0.0
//

.version 9.0
.target sm_100
.address_size 64

	// .globl	_Z5matchPciS_iPi

.visible .entry _Z5matchPciS_iPi(
	.param .u64 .ptr .align 1 _Z5matchPciS_iPi_param_0,
	.param .u32 _Z5matchPciS_iPi_param_1,
	.param .u64 .ptr .align 1 _Z5matchPciS_iPi_param_2,
	.param .u32 _Z5matchPciS_iPi_param_3,
	.param .u64 .ptr .align 1 _Z5matchPciS_iPi_param_4
)
{
	.reg .pred 	%p<41>;
	.reg .b16 	%rs<159>;
	.reg .b32 	%r<93>;
	.reg .b64 	%rd<31>;

	ld.param.u64 	%rd12, [_Z5matchPciS_iPi_param_0];
	ld.param.u32 	%r37, [_Z5matchPciS_iPi_param_1];
	ld.param.u64 	%rd13, [_Z5matchPciS_iPi_param_2];
	ld.param.u32 	%r38, [_Z5matchPciS_iPi_param_3];
	ld.param.u64 	%rd11, [_Z5matchPciS_iPi_param_4];
	cvta.to.global.u64 	%rd1, %rd12;
	cvta.to.global.u64 	%rd2, %rd13;
	mov.u32 	%r39, %ctaid.x;
	mov.u32 	%r40, %ntid.x;
	mul.lo.s32 	%r1, %r39, %r40;
	mov.u32 	%r2, %tid.x;
	add.s32 	%r3, %r1, %r2;
	setp.ge.s32 	%p1, %r3, %r38;
	@%p1 bra 	$L__BB0_16;
	cvta.to.global.u64 	%rd14, %rd11;
	mul.wide.s32 	%rd15, %r3, 4;
	add.s64 	%rd3, %rd14, %rd15;
	mov.b32 	%r41, -1;
	st.global.u32 	[%rd3], %r41;
	setp.lt.s32 	%p2, %r37, 1;
	@%p2 bra 	$L__BB0_15;
	and.b32  	%r4, %r37, 15;
	setp.lt.u32 	%p3, %r37, 16;
	mov.b32 	%r92, 1;
	mov.b32 	%r84, 0;
	@%p3 bra 	$L__BB0_5;
	and.b32  	%r84, %r37, 2147483632;
	neg.s32 	%r78, %r84;
	add.s64 	%rd4, %rd2, 7;
	add.s64 	%rd29, %rd1, 7;
	mov.b32 	%r92, 1;
	mov.u32 	%r77, %r3;
$L__BB0_4:
	.pragma "nounroll";
	cvt.s64.s32 	%rd16, %r77;
	add.s64 	%rd17, %rd4, %rd16;
	ld.global.u8 	%rs1, [%rd17+-7];
	ld.global.u8 	%rs4, [%rd29+-7];
	setp.eq.s16 	%p4, %rs1, %rs4;
	ld.global.u8 	%rs7, [%rd17+-6];
	ld.global.u8 	%rs10, [%rd29+-6];
	setp.eq.s16 	%p5, %rs7, %rs10;
	ld.global.u8 	%rs13, [%rd17+-5];
	ld.global.u8 	%rs16, [%rd29+-5];
	setp.eq.s16 	%p6, %rs13, %rs16;
	ld.global.u8 	%rs19, [%rd17+-4];
	ld.global.u8 	%rs22, [%rd29+-4];
	setp.eq.s16 	%p7, %rs19, %rs22;
	ld.global.u8 	%rs25, [%rd17+-3];
	ld.global.u8 	%rs28, [%rd29+-3];
	setp.eq.s16 	%p8, %rs25, %rs28;
	ld.global.u8 	%rs31, [%rd17+-2];
	ld.global.u8 	%rs34, [%rd29+-2];
	setp.eq.s16 	%p9, %rs31, %rs34;
	ld.global.u8 	%rs37, [%rd17+-1];
	ld.global.u8 	%rs40, [%rd29+-1];
	setp.eq.s16 	%p10, %rs37, %rs40;
	ld.global.u8 	%rs43, [%rd17];
	ld.global.u8 	%rs46, [%rd29];
	setp.eq.s16 	%p11, %rs43, %rs46;
	ld.global.u8 	%rs49, [%rd17+1];
	ld.global.u8 	%rs52, [%rd29+1];
	setp.eq.s16 	%p12, %rs49, %rs52;
	ld.global.u8 	%rs55, [%rd17+2];
	ld.global.u8 	%rs58, [%rd29+2];
	setp.eq.s16 	%p13, %rs55, %rs58;
	ld.global.u8 	%rs61, [%rd17+3];
	ld.global.u8 	%rs64, [%rd29+3];
	setp.eq.s16 	%p14, %rs61, %rs64;
	ld.global.u8 	%rs67, [%rd17+4];
	ld.global.u8 	%rs70, [%rd29+4];
	setp.eq.s16 	%p15, %rs67, %rs70;
	ld.global.u8 	%rs73, [%rd17+5];
	ld.global.u8 	%rs76, [%rd29+5];
	setp.eq.s16 	%p16, %rs73, %rs76;
	ld.global.u8 	%rs79, [%rd17+6];
	ld.global.u8 	%rs82, [%rd29+6];
	setp.eq.s16 	%p17, %rs79, %rs82;
	ld.global.u8 	%rs85, [%rd17+7];
	ld.global.u8 	%rs88, [%rd29+7];
	setp.eq.s16 	%p18, %rs85, %rs88;
	ld.global.u8 	%rs91, [%rd17+8];
	ld.global.u8 	%rs92, [%rd29+8];
	setp.eq.s16 	%p19, %rs91, %rs92;
	selp.b32 	%r46, %r92, -1, %p4;
	selp.b32 	%r47, %r46, -1, %p5;
	selp.b32 	%r48, %r47, -1, %p6;
	selp.b32 	%r49, %r48, -1, %p7;
	selp.b32 	%r50, %r49, -1, %p8;
	selp.b32 	%r51, %r50, -1, %p9;
	selp.b32 	%r52, %r51, -1, %p10;
	selp.b32 	%r53, %r52, -1, %p11;
	selp.b32 	%r54, %r53, -1, %p12;
	selp.b32 	%r55, %r54, -1, %p13;
	selp.b32 	%r56, %r55, -1, %p14;
	selp.b32 	%r57, %r56, -1, %p15;
	selp.b32 	%r58, %r57, -1, %p16;
	selp.b32 	%r59, %r58, -1, %p17;
	selp.b32 	%r60, %r59, -1, %p18;
	selp.b32 	%r92, %r60, -1, %p19;
	add.s32 	%r78, %r78, 16;
	add.s32 	%r77, %r77, 16;
	add.s64 	%rd29, %rd29, 16;
	setp.ne.s32 	%p20, %r78, 0;
	@%p20 bra 	$L__BB0_4;
$L__BB0_5:
	setp.eq.s32 	%p21, %r4, 0;
	@%p21 bra 	$L__BB0_14;
	and.b32  	%r16, %r37, 7;
	setp.lt.u32 	%p22, %r4, 8;
	@%p22 bra 	$L__BB0_8;
	add.s32 	%r62, %r84, %r3;
	cvt.s64.s32 	%rd18, %r62;
	add.s64 	%rd19, %rd2, %rd18;
	ld.global.u8 	%rs93, [%rd19];
	cvt.u64.u32 	%rd20, %r84;
	add.s64 	%rd21, %rd1, %rd20;
	ld.global.u8 	%rs96, [%rd21];
	setp.eq.s16 	%p23, %rs93, %rs96;
	ld.global.u8 	%rs99, [%rd19+1];
	ld.global.u8 	%rs102, [%rd21+1];
	setp.eq.s16 	%p24, %rs99, %rs102;
	ld.global.u8 	%rs105, [%rd19+2];
	ld.global.u8 	%rs108, [%rd21+2];
	setp.eq.s16 	%p25, %rs105, %rs108;
	ld.global.u8 	%rs111, [%rd19+3];
	ld.global.u8 	%rs114, [%rd21+3];
	setp.eq.s16 	%p26, %rs111, %rs114;
	ld.global.u8 	%rs117, [%rd19+4];
	ld.global.u8 	%rs120, [%rd21+4];
	setp.eq.s16 	%p27, %rs117, %rs120;
	ld.global.u8 	%rs123, [%rd19+5];
	ld.global.u8 	%rs126, [%rd21+5];
	setp.eq.s16 	%p28, %rs123, %rs126;
	ld.global.u8 	%rs129, [%rd19+6];
	ld.global.u8 	%rs132, [%rd21+6];
	setp.eq.s16 	%p29, %rs129, %rs132;
	ld.global.u8 	%rs135, [%rd19+7];
	ld.global.u8 	%rs136, [%rd21+7];
	setp.eq.s16 	%p30, %rs135, %rs136;
	selp.b32 	%r63, %r92, -1, %p23;
	selp.b32 	%r64, %r63, -1, %p24;
	selp.b32 	%r65, %r64, -1, %p25;
	selp.b32 	%r66, %r65, -1, %p26;
	selp.b32 	%r67, %r66, -1, %p27;
	selp.b32 	%r68, %r67, -1, %p28;
	selp.b32 	%r69, %r68, -1, %p29;
	selp.b32 	%r92, %r69, -1, %p30;
	add.s32 	%r84, %r84, 8;
$L__BB0_8:
	setp.eq.s32 	%p31, %r16, 0;
	@%p31 bra 	$L__BB0_14;
	and.b32  	%r22, %r37, 3;
	setp.lt.u32 	%p32, %r16, 4;
	@%p32 bra 	$L__BB0_11;
	add.s32 	%r71, %r84, %r3;
	cvt.s64.s32 	%rd22, %r71;
	add.s64 	%rd23, %rd2, %rd22;
	ld.global.u8 	%rs137, [%rd23];
	cvt.u64.u32 	%rd24, %r84;
	add.s64 	%rd25, %rd1, %rd24;
	ld.global.u8 	%rs140, [%rd25];
	setp.eq.s16 	%p33, %rs137, %rs140;
	ld.global.u8 	%rs143, [%rd23+1];
	ld.global.u8 	%rs146, [%rd25+1];
	setp.eq.s16 	%p34, %rs143, %rs146;
	ld.global.u8 	%rs149, [%rd23+2];
	ld.global.u8 	%rs152, [%rd25+2];
	setp.eq.s16 	%p35, %rs149, %rs152;
	ld.global.u8 	%rs155, [%rd23+3];
	ld.global.u8 	%rs156, [%rd25+3];
	setp.eq.s16 	%p36, %rs155, %rs156;
	selp.b32 	%r72, %r92, -1, %p33;
	selp.b32 	%r73, %r72, -1, %p34;
	selp.b32 	%r74, %r73, -1, %p35;
	selp.b32 	%r92, %r74, -1, %p36;
	add.s32 	%r84, %r84, 4;
$L__BB0_11:
	setp.eq.s32 	%p37, %r22, 0;
	@%p37 bra 	$L__BB0_14;
	cvt.u64.u32 	%rd26, %r84;
	add.s64 	%rd30, %rd1, %rd26;
	add.s32 	%r75, %r2, %r84;
	add.s32 	%r90, %r75, %r1;
	neg.s32 	%r89, %r22;
$L__BB0_13:
	.pragma "nounroll";
	cvt.s64.s32 	%rd27, %r90;
	add.s64 	%rd28, %rd2, %rd27;
	ld.global.u8 	%rs157, [%rd28];
	ld.global.u8 	%rs158, [%rd30];
	setp.eq.s16 	%p38, %rs157, %rs158;
	selp.b32 	%r92, %r92, -1, %p38;
	add.s64 	%rd30, %rd30, 1;
	add.s32 	%r90, %r90, 1;
	add.s32 	%r89, %r89, 1;
	setp.ne.s32 	%p39, %r89, 0;
	@%p39 bra 	$L__BB0_13;
$L__BB0_14:
	setp.ne.s32 	%p40, %r92, 1;
	@%p40 bra 	$L__BB0_16;
$L__BB0_15:
	mov.b32 	%r76, 1;
	st.global.u32 	[%rd3], %r76;
$L__BB0_16:
	ret;

}


// ===== COMPILED SASS (sm_100) =====

	.target	sm_100

	.elftype	@"ET_EXEC"


//--------------------- .note.nv.tkinfo           --------------------------
	.section	.note.nv.tkinfo,"",@"SHT_NOTE"
	.sectionflags	@"SHF_NOTE_NV_TKINFO"
	.tkinfo
        /*0018*/ 	.word	0x00000002
        /*0030*/ 	.string	""
        /*0030*/ 	.string	"ptxas"
        /*0030*/ 	.string	"Cuda compilation tools, release 13.0, V13.0.88"
        /*0030*/ 	.string	"Build cuda_13.0.r13.0/compiler.36424714_0"
        /*0030*/ 	.string	"-arch sm_100 -m 64 "



//--------------------- .note.nv.cuinfo           --------------------------
	.section	.note.nv.cuinfo,"",@"SHT_NOTE"
	.sectionflags	@"SHF_NOTE_NV_CUINFO"
        /*0018*/ 	.short	0x0002
        /*001a*/ 	.short	0x0064
        /*001c*/ 	.short	0x0082
	.zero		2


//--------------------- .nv.info                  --------------------------
	.section	.nv.info,"",@"SHT_CUDA_INFO"
	.align	4


	//----- nvinfo : EIATTR_REGCOUNT
	.align		4
        /*0000*/ 	.byte	0x04, 0x2f
        /*0002*/ 	.short	(.L_1 - .L_0)
	.align		4
.L_0:
        /*0004*/ 	.word	index@(_Z5matchPciS_iPi)
        /*0008*/ 	.word	0x00000020


	//----- nvinfo : EIATTR_FRAME_SIZE
	.align		4
.L_1:
        /*000c*/ 	.byte	0x04, 0x11
        /*000e*/ 	.short	(.L_3 - .L_2)
	.align		4
.L_2:
        /*0010*/ 	.word	index@(_Z5matchPciS_iPi)
        /*0014*/ 	.word	0x00000000


	//----- nvinfo : EIATTR_MIN_STACK_SIZE
	.align		4
.L_3:
        /*0018*/ 	.byte	0x04, 0x12
        /*001a*/ 	.short	(.L_5 - .L_4)
	.align		4
.L_4:
        /*001c*/ 	.word	index@(_Z5matchPciS_iPi)
        /*0020*/ 	.word	0x00000000
.L_5:


//--------------------- .nv.compat                --------------------------
	.section	.nv.compat,"",@"SHT_CUDA_COMPAT_INFO"
	.align	4
        /*0000*/ 	.byte	0x02, 0x09, 0x00, 0x00, 0x02, 0x02, 0x01, 0x00, 0x02, 0x05, 0x05, 0x00, 0x03, 0x07, 0x01, 0x01
        /*0010*/ 	.byte	0x02, 0x03, 0x00, 0x00, 0x02, 0x06, 0x01, 0x00, 0x04, 0x0b, 0x08, 0x00, 0x09, 0x00, 0x00, 0x00
        /*0020*/ 	.byte	0x00, 0x00, 0x00, 0x00


//--------------------- .nv.info._Z5matchPciS_iPi --------------------------
	.section	.nv.info._Z5matchPciS_iPi,"",@"SHT_CUDA_INFO"
	.sectionflags	@""
	.align	4


	//----- nvinfo : EIATTR_CUDA_API_VERSION
	.align		4
        /*0000*/ 	.byte	0x04, 0x37
        /*0002*/ 	.short	(.L_7 - .L_6)
.L_6:
        /*0004*/ 	.word	0x00000082


	//----- nvinfo : EIATTR_KPARAM_INFO
	.align		4
.L_7:
        /*0008*/ 	.byte	0x04, 0x17
        /*000a*/ 	.short	(.L_9 - .L_8)
.L_8:
        /*000c*/ 	.word	0x00000000
        /*0010*/ 	.short	0x0004
        /*0012*/ 	.short	0x0020
        /*0014*/ 	.byte	0x00, 0xf5, 0x21, 0x00


	//----- nvinfo : EIATTR_KPARAM_INFO
	.align		4
.L_9:
        /*0018*/ 	.byte	0x04, 0x17
        /*001a*/ 	.short	(.L_11 - .L_10)
.L_10:
        /*001c*/ 	.word	0x00000000
        /*0020*/ 	.short	0x0003
        /*0022*/ 	.short	0x0018
        /*0024*/ 	.byte	0x00, 0xf0, 0x11, 0x00


	//----- nvinfo : EIATTR_KPARAM_INFO
	.align		4
.L_11:
        /*0028*/ 	.byte	0x04, 0x17
        /*002a*/ 	.short	(.L_13 - .L_12)
.L_12:
        /*002c*/ 	.word	0x00000000
        /*0030*/ 	.short	0x0002
        /*0032*/ 	.short	0x0010
        /*0034*/ 	.byte	0x00, 0xf5, 0x21, 0x00


	//----- nvinfo : EIATTR_KPARAM_INFO
	.align		4
.L_13:
        /*0038*/ 	.byte	0x04, 0x17
        /*003a*/ 	.short	(.L_15 - .L_14)
.L_14:
        /*003c*/ 	.word	0x00000000
        /*0040*/ 	.short	0x0001
        /*0042*/ 	.short	0x0008
        /*0044*/ 	.byte	0x00, 0xf0, 0x11, 0x00


	//----- nvinfo : EIATTR_KPARAM_INFO
	.align		4
.L_15:
        /*0048*/ 	.byte	0x04, 0x17
        /*004a*/ 	.short	(.L_17 - .L_16)
.L_16:
        /*004c*/ 	.word	0x00000000
        /*0050*/ 	.short	0x0000
        /*0052*/ 	.short	0x0000
        /*0054*/ 	.byte	0x00, 0xf5, 0x21, 0x00


	//----- nvinfo : EIATTR_SPARSE_MMA_MASK
	.align		4
.L_17:
        /*0058*/ 	.byte	0x03, 0x50
        /*005a*/ 	.short	0x0000


	//----- nvinfo : EIATTR_MAXREG_COUNT
	.align		4
        /*005c*/ 	.byte	0x03, 0x1b
        /*005e*/ 	.short	0x00ff


	//----- nvinfo : EIATTR_MERCURY_ISA_VERSION
	.align		4
        /*0060*/ 	.byte	0x03, 0x5f
        /*0062*/ 	.short	0x0101


	//----- nvinfo : EIATTR_VRC_CTA_INIT_COUNT
	.align		4
        /*0064*/ 	.byte	0x02, 0x4a
	.zero		1
	.zero		1


	//----- nvinfo : EIATTR_EXIT_INSTR_OFFSETS
	.align		4
        /*0068*/ 	.byte	0x04, 0x1c
        /*006a*/ 	.short	(.L_19 - .L_18)


	//   ....[0]....
.L_18:
        /*006c*/ 	.word	0x00000080


	//   ....[1]....
        /*0070*/ 	.word	0x00000cb0


	//   ....[2]....
        /*0074*/ 	.word	0x00000ce0


	//----- nvinfo : EIATTR_CBANK_PARAM_SIZE
	.align		4
.L_19:
        /*0078*/ 	.byte	0x03, 0x19
        /*007a*/ 	.short	0x0028


	//----- nvinfo : EIATTR_PARAM_CBANK
	.align		4
        /*007c*/ 	.byte	0x04, 0x0a
        /*007e*/ 	.short	(.L_21 - .L_20)
	.align		4
.L_20:
        /*0080*/ 	.word	index@(.nv.constant0._Z5matchPciS_iPi)
        /*0084*/ 	.short	0x0380
        /*0086*/ 	.short	0x0028


	//----- nvinfo : EIATTR_SW_WAR
	.align		4
.L_21:
        /*0088*/ 	.byte	0x04, 0x36
        /*008a*/ 	.short	(.L_23 - .L_22)
.L_22:
        /*008c*/ 	.word	0x00000008
.L_23:


//--------------------- .nv.callgraph             --------------------------
	.section	.nv.callgraph,"",@"SHT_CUDA_CALLGRAPH"
	.align	4
	.sectionentsize	8
	.align		4
        /*0000*/ 	.word	0x00000000
	.align		4
        /*0004*/ 	.word	0xffffffff
	.align		4
        /*0008*/ 	.word	0x00000000
	.align		4
        /*000c*/ 	.word	0xfffffffe
	.align		4
        /*0010*/ 	.word	0x00000000
	.align		4
        /*0014*/ 	.word	0xfffffffd
	.align		4
        /*0018*/ 	.word	0x00000000
	.align		4
        /*001c*/ 	.word	0xfffffffc


//--------------------- .text._Z5matchPciS_iPi    --------------------------
	.section	.text._Z5matchPciS_iPi,"ax",@progbits
	.align	128
        .global         _Z5matchPciS_iPi
        .type           _Z5matchPciS_iPi,@function
        .size           _Z5matchPciS_iPi,(.L_x_8 - _Z5matchPciS_iPi)
        .other          _Z5matchPciS_iPi,@"STO_CUDA_ENTRY STV_DEFAULT"
_Z5matchPciS_iPi:
.text._Z5matchPciS_iPi:
[----:B------:R-:W-:Y:S01]  /*0000*/  LDC R1, c[0x0][0x37c] ;  /* 0x0000df00ff017b82 */ /* 0x000fe20000000800 */
[----:B------:R-:W0:Y:S07]  /*0010*/  S2R R0, SR_TID.X ;  /* 0x0000000000007919 */ /* 0x000e2e0000002100 */
[----:B------:R-:W1:Y:S01]  /*0020*/  S2UR UR4, SR_CTAID.X ;  /* 0x00000000000479c3 */ /* 0x000e620000002500 */
[----:B------:R-:W1:Y:S01]  /*0030*/  LDCU UR5, c[0x0][0x360] ;  /* 0x00006c00ff0577ac */ /* 0x000e620008000800 */
[----:B------:R-:W2:Y:S01]  /*0040*/  LDCU UR6, c[0x0][0x398] ;  /* 0x00007300ff0677ac */ /* 0x000ea20008000800 */
[----:B-1----:R-:W-:-:S06]  /*0050*/  UIMAD UR4, UR4, UR5, URZ ;  /* 0x00000005040472a4 */ /* 0x002fcc000f8e02ff */
[----:B0-----:R-:W-:-:S05]  /*0060*/  VIADD R9, R0, UR4 ;  /* 0x0000000400097c36 */ /* 0x001fca0008000000 */
[----:B--2---:R-:W-:-:S13]  /*0070*/  ISETP.GE.AND P0, PT, R9, UR6, PT ;  /* 0x0000000609007c0c */ /* 0x004fda000bf06270 */
[----:B------:R-:W-:Y:S05]  /*0080*/  @P0 EXIT ;  /* 0x000000000000094d */ /* 0x000fea0003800000 */
[----:B------:R-:W0:Y:S01]  /*0090*/  LDC.64 R2, c[0x0][0x3a0] ;  /* 0x0000e800ff027b82 */ /* 0x000e220000000a00 */
[----:B------:R-:W1:Y:S01]  /*00a0*/  LDCU.64 UR12, c[0x0][0x358] ;  /* 0x00006b00ff0c77ac */ /* 0x000e620008000a00 */
[----:B------:R-:W-:Y:S01]  /*00b0*/  IMAD.MOV.U32 R5, RZ, RZ, -0x1 ;  /* 0xffffffffff057424 */ /* 0x000fe200078e00ff */
[----:B------:R-:W2:Y:S02]  /*00c0*/  LDCU UR7, c[0x0][0x388] ;  /* 0x00007100ff0777ac */ /* 0x000ea40008000800 */
[----:B--2---:R-:W-:Y:S01]  /*00d0*/  UISETP.GE.AND UP0, UPT, UR7, 0x1, UPT ;  /* 0x000000010700788c */ /* 0x004fe2000bf06270 */
[----:B0-----:R-:W-:-:S05]  /*00e0*/  IMAD.WIDE R2, R9, 0x4, R2 ;  /* 0x0000000409027825 */ /* 0x001fca00078e0202 */
[----:B-1----:R0:W-:Y:S03]  /*00f0*/  STG.E desc[UR12][R2.64], R5 ;  /* 0x0000000502007986 */ /* 0x0021e6000c10190c */
[----:B------:R-:W-:Y:S05]  /*0100*/  BRA.U !UP0, `(.L_x_0) ;  /* 0x0000000908ec7547 */ /* 0x000fea000b800000 */
[----:B------:R-:W-:Y:S01]  /*0110*/  UISETP.GE.U32.AND UP1, UPT, UR7, 0x10, UPT ;  /* 0x000000100700788c */ /* 0x000fe2000bf26070 */
[----:B------:R-:W-:Y:S01]  /*0120*/  IMAD.MOV.U32 R8, RZ, RZ, 0x1 ;  /* 0x00000001ff087424 */ /* 0x000fe200078e00ff */
[----:B------:R-:W-:Y:S01]  /*0130*/  ULOP3.LUT UR10, UR7, 0xf, URZ, 0xc0, !UPT ;  /* 0x0000000f070a7892 */ /* 0x000fe2000f8ec0ff */
[----:B------:R-:W-:-:S03]  /*0140*/  IMAD.MOV.U32 R11, RZ, RZ, RZ ;  /* 0x000000ffff0b7224 */ /* 0x000fc600078e00ff */
[----:B------:R-:W-:-:S03]  /*0150*/  UISETP.NE.AND UP0, UPT, UR10, URZ, UPT ;  /* 0x000000ff0a00728c */ /* 0x000fc6000bf05270 */
[----:B------:R-:W-:Y:S08]  /*0160*/  BRA.U !UP1, `(.L_x_1) ;  /* 0x0000000509507547 */ /* 0x000ff0000b800000 */
[----:B------:R-:W1:Y:S01]  /*0170*/  LDCU.64 UR8, c[0x0][0x380] ;  /* 0x00007000ff0877ac */ /* 0x000e620008000a00 */
[----:B------:R-:W-:Y:S01]  /*0180*/  IMAD.MOV.U32 R8, RZ, RZ, 0x1 ;  /* 0x00000001ff087424 */ /* 0x000fe200078e00ff */
[----:B-1----:R-:W-:Y:S02]  /*0190*/  UIADD3 UR5, UP1, UPT, UR8, 0x7, URZ ;  /* 0x0000000708057890 */ /* 0x002fe4000ff3e0ff */
[----:B------:R-:W-:Y:S02]  /*01a0*/  ULOP3.LUT UR8, UR7, 0x7ffffff0, URZ, 0xc0, !UPT ;  /* 0x7ffffff007087892 */ /* 0x000fe4000f8ec0ff */
[----:B------:R-:W-:Y:S02]  /*01b0*/  UIADD3.X UR6, UPT, UPT, URZ, UR9, URZ, UP1, !UPT ;  /* 0x00000009ff067290 */ /* 0x000fe40008ffe4ff */
[----:B------:R-:W-:Y:S01]  /*01c0*/  IMAD.U32 R10, RZ, RZ, UR5 ;  /* 0x00000005ff0a7e24 */ /* 0x000fe2000f8e00ff */
[----:B------:R-:W-:Y:S02]  /*01d0*/  UIADD3 UR9, UPT, UPT, -UR8, URZ, URZ ;  /* 0x000000ff08097290 */ /* 0x000fe4000fffe1ff */
[----:B------:R-:W-:-:S02]  /*01e0*/  IMAD.U32 R11, RZ, RZ, UR8 ;  /* 0x00000008ff0b7e24 */ /* 0x000fc4000f8e00ff */
[----:B0-----:R-:W-:-:S08]  /*01f0*/  IMAD.U32 R5, RZ, RZ, UR6 ;  /* 0x00000006ff057e24 */ /* 0x001fd0000f8e00ff */
.L_x_2:
[----:B------:R-:W0:Y:S01]  /*0200*/  LDC.64 R6, c[0x0][0x390] ;  /* 0x0000e400ff067b82 */ /* 0x000e220000000a00 */
[----:B------:R-:W-:Y:S02]  /*0210*/  SHF.R.S32.HI R4, RZ, 0x1f, R9 ;  /* 0x0000001fff047819 */ /* 0x000fe40000011409 */
[----:B0-----:R-:W-:-:S04]  /*0220*/  IADD3 R6, P0, P1, R9, 0x7, R6 ;  /* 0x0000000709067810 */ /* 0x001fc8000791e006 */
[----:B------:R-:W-:Y:S01]  /*0230*/  IADD3.X R7, PT, PT, R4, R7, RZ, P0, P1 ;  /* 0x0000000704077210 */ /* 0x000fe200007e24ff */
[----:B------:R-:W-:-:S04]  /*0240*/  IMAD.MOV.U32 R4, RZ, RZ, R10 ;  /* 0x000000ffff047224 */ /* 0x000fc800078e000a */
[----:B------:R-:W2:Y:S04]  /*0250*/  LDG.E.U8 R14, desc[UR12][R6.64+-0x7] ;  /* 0xfffff90c060e7981 */ /* 0x000ea8000c1e1100 */
[----:B------:R-:W2:Y:S04]  /*0260*/  LDG.E.U8 R17, desc[UR12][R4.64+-0x7] ;  /* 0xfffff90c04117981 */ /* 0x000ea8000c1e1100 */
[----:B------:R-:W3:Y:S04]  /*0270*/  LDG.E.U8 R19, desc[UR12][R4.64+-0x6] ;  /* 0xfffffa0c04137981 */ /* 0x000ee8000c1e1100 */
[----:B------:R-:W3:Y:S04]  /*0280*/  LDG.E.U8 R16, desc[UR12][R6.64+-0x6] ;  /* 0xfffffa0c06107981 */ /* 0x000ee8000c1e1100 */
[----:B------:R-:W4:Y:S04]  /*0290*/  LDG.E.U8 R18, desc[UR12][R4.64+-0x4] ;  /* 0xfffffc0c04127981 */ /* 0x000f28000c1e1100 */
[----:B------:R-:W4:Y:S04]  /*02a0*/  LDG.E.U8 R21, desc[UR12][R6.64+-0x4] ;  /* 0xfffffc0c06157981 */ /* 0x000f28000c1e1100 */
[----:B------:R-:W5:Y:S04]  /*02b0*/  LDG.E.U8 R20, desc[UR12][R4.64+-0x3] ;  /* 0xfffffd0c04147981 */ /* 0x000f68000c1e1100 */
        /* <DEDUP_REMOVED lines=10> */
[----:B------:R-:W5:Y:S01]  /*0360*/  LDG.E.U8 R26, desc[UR12][R4.64+0x8] ;  /* 0x0000080c041a7981 */ /* 0x000f62000c1e1100 */
[----:B--2---:R-:W-:-:S03]  /*0370*/  ISETP.NE.AND P6, PT, R14, R17, PT ;  /* 0x000000110e00720c */ /* 0x004fc60003fc5270 */
[----:B------:R-:W2:Y:S04]  /*0380*/  LDG.E.U8 R14, desc[UR12][R4.64+0x1] ;  /* 0x0000010c040e7981 */ /* 0x000ea8000c1e1100 */
[----:B------:R-:W2:Y:S01]  /*0390*/  LDG.E.U8 R17, desc[UR12][R6.64+0x1] ;  /* 0x0000010c06117981 */ /* 0x000ea2000c1e1100 */
[----:B---3--:R-:W-:-:S03]  /*03a0*/  ISETP.NE.AND P0, PT, R16, R19, PT ;  /* 0x000000131000720c */ /* 0x008fc60003f05270 */
[----:B------:R-:W3:Y:S04]  /*03b0*/  LDG.E.U8 R16, desc[UR12][R4.64+0x2] ;  /* 0x0000020c04107981 */ /* 0x000ee8000c1e1100 */
[----:B------:R-:W3:Y:S01]  /*03c0*/  LDG.E.U8 R19, desc[UR12][R6.64+0x2] ;  /* 0x0000020c06137981 */ /* 0x000ee2000c1e1100 */
[----:B----4-:R-:W-:-:S03]  /*03d0*/  ISETP.NE.AND P2, PT, R21, R18, PT ;  /* 0x000000121500720c */ /* 0x010fc60003f45270 */
[----:B------:R-:W4:Y:S04]  /*03e0*/  LDG.E.U8 R18, desc[UR12][R4.64+0x3] ;  /* 0x0000030c04127981 */ /* 0x000f28000c1e1100 */
[----:B------:R-:W4:Y:S01]  /*03f0*/  LDG.E.U8 R21, desc[UR12][R6.64+0x3] ;  /* 0x0000030c06157981 */ /* 0x000f22000c1e1100 */
[----:B-----5:R-:W-:-:S03]  /*0400*/  ISETP.NE.AND P3, PT, R23, R20, PT ;  /* 0x000000141700720c */ /* 0x020fc60003f65270 */
[----:B------:R-:W5:Y:S04]  /*0410*/  LDG.E.U8 R20, desc[UR12][R4.64+0x4] ;  /* 0x0000040c04147981 */ /* 0x000f68000c1e1100 */
[----:B------:R-:W5:Y:S01]  /*0420*/  LDG.E.U8 R23, desc[UR12][R6.64+0x4] ;  /* 0x0000040c06177981 */ /* 0x000f62000c1e1100 */
[----:B------:R-:W-:-:S03]  /*0430*/  ISETP.NE.AND P4, PT, R25, R22, PT ;  /* 0x000000161900720c */ /* 0x000fc60003f85270 */
        /* <DEDUP_REMOVED lines=8> */
[----:B------:R-:W-:-:S04]  /*04c0*/  SEL R8, R8, 0xffffffff, !P6 ;  /* 0xffffffff08087807 */ /* 0x000fc80007000000 */
[----:B------:R-:W-:-:S04]  /*04d0*/  SEL R8, R8, 0xffffffff, !P0 ;  /* 0xffffffff08087807 */ /* 0x000fc80004000000 */
[----:B------:R-:W-:-:S04]  /*04e0*/  SEL R8, R8, 0xffffffff, !P1 ;  /* 0xffffffff08087807 */ /* 0x000fc80004800000 */
[----:B------:R-:W-:-:S04]  /*04f0*/  SEL R8, R8, 0xffffffff, !P2 ;  /* 0xffffffff08087807 */ /* 0x000fc80005000000 */
[----:B------:R-:W-:-:S04]  /*0500*/  SEL R8, R8, 0xffffffff, !P3 ;  /* 0xffffffff08087807 */ /* 0x000fc80005800000 */
[----:B------:R-:W-:Y:S02]  /*0510*/  SEL R8, R8, 0xffffffff, !P4 ;  /* 0xffffffff08087807 */ /* 0x000fe40006000000 */
[----:B------:R-:W-:Y:S02]  /*0520*/  ISETP.NE.AND P6, PT, R15, R12, PT ;  /* 0x0000000c0f00720c */ /* 0x000fe40003fc5270 */
[----:B------:R-:W-:-:S04]  /*0530*/  SEL R8, R8, 0xffffffff, !P5 ;  /* 0xffffffff08087807 */ /* 0x000fc80006800000 */
[----:B------:R-:W-:Y:S01]  /*0540*/  SEL R8, R8, 0xffffffff, !P6 ;  /* 0xffffffff08087807 */ /* 0x000fe20007000000 */
[----:B------:R-:W-:-:S04]  /*0550*/  UIADD3 UR9, UPT, UPT, UR9, 0x10, URZ ;  /* 0x0000001009097890 */ /* 0x000fc8000fffe0ff */
[----:B------:R-:W-:Y:S01]  /*0560*/  UISETP.NE.AND UP1, UPT, UR9, URZ, UPT ;  /* 0x000000ff0900728c */ /* 0x000fe2000bf25270 */
[----:B------:R-:W-:Y:S01]  /*0570*/  VIADD R9, R9, 0x10 ;  /* 0x0000001009097836 */ /* 0x000fe20000000000 */
[----:B--2---:R-:W-:-:S04]  /*0580*/  ISETP.NE.AND P0, PT, R17, R14, PT ;  /* 0x0000000e1100720c */ /* 0x004fc80003f05270 */
[----:B------:R-:W-:Y:S02]  /*0590*/  SEL R8, R8, 0xffffffff, !P0 ;  /* 0xffffffff08087807 */ /* 0x000fe40004000000 */
[----:B---3--:R-:W-:-:S04]  /*05a0*/  ISETP.NE.AND P1, PT, R19, R16, PT ;  /* 0x000000101300720c */ /* 0x008fc80003f25270 */
[----:B------:R-:W-:Y:S02]  /*05b0*/  SEL R8, R8, 0xffffffff, !P1 ;  /* 0xffffffff08087807 */ /* 0x000fe40004800000 */
[----:B----4-:R-:W-:-:S04]  /*05c0*/  ISETP.NE.AND P0, PT, R21, R18, PT ;  /* 0x000000121500720c */ /* 0x010fc80003f05270 */
[----:B------:R-:W-:Y:S02]  /*05d0*/  SEL R8, R8, 0xffffffff, !P0 ;  /* 0xffffffff08087807 */ /* 0x000fe40004000000 */
[----:B-----5:R-:W-:-:S04]  /*05e0*/  ISETP.NE.AND P1, PT, R23, R20, PT ;  /* 0x000000141700720c */ /* 0x020fc80003f25270 */
[----:B------:R-:W-:Y:S02]  /*05f0*/  SEL R8, R8, 0xffffffff, !P1 ;  /* 0xffffffff08087807 */ /* 0x000fe40004800000 */
[----:B------:R-:W-:-:S04]  /*0600*/  ISETP.NE.AND P0, PT, R25, R22, PT ;  /* 0x000000161900720c */ /* 0x000fc80003f05270 */
[----:B------:R-:W-:Y:S02]  /*0610*/  SEL R8, R8, 0xffffffff, !P0 ;  /* 0xffffffff08087807 */ /* 0x000fe40004000000 */
[----:B------:R-:W-:Y:S02]  /*0620*/  ISETP.NE.AND P1, PT, R24, R13, PT ;  /* 0x0000000d1800720c */ /* 0x000fe40003f25270 */
[----:B------:R-:W-:Y:S02]  /*0630*/  ISETP.NE.AND P0, PT, R10, R29, PT ;  /* 0x0000001d0a00720c */ /* 0x000fe40003f05270 */
[----:B------:R-:W-:Y:S02]  /*0640*/  SEL R8, R8, 0xffffffff, !P1 ;  /* 0xffffffff08087807 */ /* 0x000fe40004800000 */
[----:B------:R-:W-:Y:S02]  /*0650*/  IADD3 R10, P2, PT, R4, 0x10, RZ ;  /* 0x00000010040a7810 */ /* 0x000fe40007f5e0ff */
[----:B------:R-:W-:-:S02]  /*0660*/  ISETP.NE.AND P1, PT, R27, R26, PT ;  /* 0x0000001a1b00720c */ /* 0x000fc40003f25270 */
[----:B------:R-:W-:Y:S01]  /*0670*/  SEL R8, R8, 0xffffffff, !P0 ;  /* 0xffffffff08087807 */ /* 0x000fe20004000000 */
[----:B------:R-:W-:-:S03]  /*0680*/  IMAD.X R5, RZ, RZ, R5, P2 ;  /* 0x000000ffff057224 */ /* 0x000fc600010e0605 */
[----:B------:R-:W-:Y:S01]  /*0690*/  SEL R8, R8, 0xffffffff, !P1 ;  /* 0xffffffff08087807 */ /* 0x000fe20004800000 */
[----:B------:R-:W-:Y:S06]  /*06a0*/  BRA.U UP1, `(.L_x_2) ;  /* 0xfffffff901d47547 */ /* 0x000fec000b83ffff */
.L_x_1:
[----:B------:R-:W-:Y:S05]  /*06b0*/  BRA.U !UP0, `(.L_x_3) ;  /* 0x0000000508787547 */ /* 0x000fea000b800000 */
[----:B------:R-:W-:Y:S01]  /*06c0*/  UISETP.GE.U32.AND UP0, UPT, UR10, 0x8, UPT ;  /* 0x000000080a00788c */ /* 0x000fe2000bf06070 */
[----:B------:R-:W-:Y:S01]  /*06d0*/  VIADD R10, R0, UR4 ;  /* 0x00000004000a7c36 */ /* 0x000fe20008000000 */
[----:B------:R-:W-:-:S04]  /*06e0*/  ULOP3.LUT UR6, UR7, 0x7, URZ, 0xc0, !UPT ;  /* 0x0000000707067892 */ /* 0x000fc8000f8ec0ff */
[----:B------:R-:W-:-:S03]  /*06f0*/  UISETP.NE.AND UP1, UPT, UR6, URZ, UPT ;  /* 0x000000ff0600728c */ /* 0x000fc6000bf25270 */
[----:B------:R-:W-:Y:S08]  /*0700*/  BRA.U !UP0, `(.L_x_4) ;  /* 0x0000000108a07547 */ /* 0x000ff0000b800000 */
[----:B------:R-:W1:Y:S01]  /*0710*/  LDCU.64 UR8, c[0x0][0x390] ;  /* 0x00007200ff0877ac */ /* 0x000e620008000a00 */
[----:B0-----:R-:W-:Y:S01]  /*0720*/  IMAD.IADD R5, R10, 0x1, R11 ;  /* 0x000000010a057824 */ /* 0x001fe200078e020b */
[----:B------:R-:W0:Y:S04]  /*0730*/  LDCU.64 UR10, c[0x0][0x380] ;  /* 0x00007000ff0a77ac */ /* 0x000e280008000a00 */
[----:B-1----:R-:W-:Y:S02]  /*0740*/  IADD3 R6, P0, PT, R5, UR8, RZ ;  /* 0x0000000805067c10 */ /* 0x002fe4000ff1e0ff */
[----:B0-----:R-:W-:Y:S02]  /*0750*/  IADD3 R4, P1, PT, R11, UR10, RZ ;  /* 0x0000000a0b047c10 */ /* 0x001fe4000ff3e0ff */
[----:B------:R-:W-:-:S03]  /*0760*/  LEA.HI.X.SX32 R7, R5, UR9, 0x1, P0 ;  /* 0x0000000905077c11 */ /* 0x000fc600080f0eff */
[----:B------:R-:W-:Y:S02]  /*0770*/  IMAD.X R5, RZ, RZ, UR11, P1 ;  /* 0x0000000bff057e24 */ /* 0x000fe400088e06ff */
        /* <DEDUP_REMOVED lines=27> */
[----:B------:R-:W-:-:S04]  /*0930*/  ISETP.NE.AND P1, PT, R13, R14, PT ;  /* 0x0000000e0d00720c */ /* 0x000fc80003f25270 */
[----:B------:R-:W-:Y:S02]  /*0940*/  SEL R8, R8, 0xffffffff, !P1 ;  /* 0xffffffff08087807 */ /* 0x000fe40004800000 */
[----:B------:R-:W-:-:S04]  /*0950*/  ISETP.NE.AND P0, PT, R12, R9, PT ;  /* 0x000000090c00720c */ /* 0x000fc80003f05270 */
[----:B------:R-:W-:Y:S02]  /*0960*/  SEL R8, R8, 0xffffffff, !P0 ;  /* 0xffffffff08087807 */ /* 0x000fe40004000000 */
[----:B------:R-:W-:-:S04]  /*0970*/  ISETP.NE.AND P1, PT, R15, R26, PT ;  /* 0x0000001a0f00720c */ /* 0x000fc80003f25270 */
[----:B------:R-:W-:-:S09]  /*0980*/  SEL R8, R8, 0xffffffff, !P1 ;  /* 0xffffffff08087807 */ /* 0x000fd20004800000 */
.L_x_4:
[----:B------:R-:W-:Y:S05]  /*0990*/  BRA.U !UP1, `(.L_x_3) ;  /* 0x0000000109c07547 */ /* 0x000fea000b800000 */
[----:B------:R-:W-:Y:S02]  /*09a0*/  UISETP.GE.U32.AND UP0, UPT, UR6, 0x4, UPT ;  /* 0x000000040600788c */ /* 0x000fe4000bf06070 */
[----:B------:R-:W-:-:S04]  /*09b0*/  ULOP3.LUT UR5, UR7, 0x3, URZ, 0xc0, !UPT ;  /* 0x0000000307057892 */ /* 0x000fc8000f8ec0ff */
[----:B------:R-:W-:-:S03]  /*09c0*/  UISETP.NE.AND UP1, UPT, UR5, URZ, UPT ;  /* 0x000000ff0500728c */ /* 0x000fc6000bf25270 */
[----:B------:R-:W-:Y:S08]  /*09d0*/  BRA.U !UP0, `(.L_x_5) ;  /* 0x0000000108607547 */ /* 0x000ff0000b800000 */
[----:B------:R-:W1:Y:S01]  /*09e0*/  LDCU.64 UR8, c[0x0][0x380] ;  /* 0x00007000ff0877ac */ /* 0x000e620008000a00 */
[----:B------:R-:W-:Y:S01]  /*09f0*/  IMAD.IADD R10, R10, 0x1, R11 ;  /* 0x000000010a0a7824 */ /* 0x000fe200078e020b */
[----:B------:R-:W2:Y:S01]  /*0a00*/  LDCU.64 UR6, c[0x0][0x390] ;  /* 0x00007200ff0677ac */ /* 0x000ea20008000a00 */
[----:B-1----:R-:W-:-:S03]  /*0a10*/  IADD3 R6, P1, PT, R11, UR8, RZ ;  /* 0x000000080b067c10 */ /* 0x002fc6000ff3e0ff */
[C---:B--2---:R-:W-:Y:S02]  /*0a20*/  IADD3 R4, P0, PT, R10.reuse, UR6, RZ ;  /* 0x000000060a047c10 */ /* 0x044fe4000ff1e0ff */
[----:B------:R-:W-:Y:S02]  /*0a30*/  IMAD.X R7, RZ, RZ, UR9, P1 ;  /* 0x00000009ff077e24 */ /* 0x000fe400088e06ff */
[----:B0-----:R-:W-:-:S03]  /*0a40*/  LEA.HI.X.SX32 R5, R10, UR7, 0x1, P0 ;  /* 0x000000070a057c11 */ /* 0x001fc600080f0eff */
[----:B------:R-:W2:Y:S04]  /*0a50*/  LDG.E.U8 R10, desc[UR12][R6.64] ;  /* 0x0000000c060a7981 */ /* 0x000ea8000c1e1100 */
[----:B------:R-:W2:Y:S04]  /*0a60*/  LDG.E.U8 R9, desc[UR12][R4.64] ;  /* 0x0000000c04097981 */ /* 0x000ea8000c1e1100 */
[----:B------:R-:W3:Y:S04]  /*0a70*/  LDG.E.U8 R12, desc[UR12][R4.64+0x1] ;  /* 0x0000010c040c7981 */ /* 0x000ee8000c1e1100 */
[----:B------:R-:W3:Y:S04]  /*0a80*/  LDG.E.U8 R13, desc[UR12][R6.64+0x1] ;  /* 0x0000010c060d7981 */ /* 0x000ee8000c1e1100 */
[----:B------:R-:W4:Y:S04]  /*0a90*/  LDG.E.U8 R14, desc[UR12][R4.64+0x2] ;  /* 0x0000020c040e7981 */ /* 0x000f28000c1e1100 */
[----:B------:R-:W4:Y:S04]  /*0aa0*/  LDG.E.U8 R15, desc[UR12][R6.64+0x2] ;  /* 0x0000020c060f7981 */ /* 0x000f28000c1e1100 */
        /* <DEDUP_REMOVED lines=10> */
[----:B------:R-:W-:-:S09]  /*0b50*/  SEL R8, R8, 0xffffffff, !P1 ;  /* 0xffffffff08087807 */ /* 0x000fd20004800000 */
.L_x_5:
[----:B------:R-:W-:Y:S05]  /*0b60*/  BRA.U !UP1, `(.L_x_3) ;  /* 0x00000001094c7547 */ /* 0x000fea000b800000 */
[----:B------:R-:W1:Y:S01]  /*0b70*/  LDCU.64 UR6, c[0x0][0x380] ;  /* 0x00007000ff0677ac */ /* 0x000e620008000a00 */
[----:B------:R-:W-:Y:S01]  /*0b80*/  IADD3 R0, PT, PT, R0, UR4, R11 ;  /* 0x0000000400007c10 */ /* 0x000fe2000fffe00b */
[----:B------:R-:W2:Y:S01]  /*0b90*/  LDCU.64 UR8, c[0x0][0x390] ;  /* 0x00007200ff0877ac */ /* 0x000ea20008000a00 */
[----:B------:R-:W-:Y:S01]  /*0ba0*/  UIADD3 UR5, UPT, UPT, -UR5, URZ, URZ ;  /* 0x000000ff05057290 */ /* 0x000fe2000fffe1ff */
[----:B-1----:R-:W-:-:S05]  /*0bb0*/  IADD3 R6, P0, PT, R11, UR6, RZ ;  /* 0x000000060b067c10 */ /* 0x002fca000ff1e0ff */
[----:B--2---:R-:W-:-:S08]  /*0bc0*/  IMAD.X R9, RZ, RZ, UR7, P0 ;  /* 0x00000007ff097e24 */ /* 0x004fd000080e06ff */
.L_x_6:
[----:B------:R-:W-:Y:S01]  /*0bd0*/  IADD3 R4, P0, PT, R0, UR8, RZ ;  /* 0x0000000800047c10 */ /* 0x000fe2000ff1e0ff */
[----:B------:R-:W-:-:S03]  /*0be0*/  IMAD.MOV.U32 R7, RZ, RZ, R9 ;  /* 0x000000ffff077224 */ /* 0x000fc600078e0009 */
[----:B0-----:R-:W-:-:S03]  /*0bf0*/  LEA.HI.X.SX32 R5, R0, UR9, 0x1, P0 ;  /* 0x0000000900057c11 */ /* 0x001fc600080f0eff */
[----:B------:R0:W2:Y:S04]  /*0c00*/  LDG.E.U8 R7, desc[UR12][R6.64] ;  /* 0x0000000c06077981 */ /* 0x0000a8000c1e1100 */
[----:B------:R-:W2:Y:S01]  /*0c10*/  LDG.E.U8 R4, desc[UR12][R4.64] ;  /* 0x0000000c04047981 */ /* 0x000ea2000c1e1100 */
[----:B------:R-:W-:Y:S01]  /*0c20*/  UIADD3 UR5, UPT, UPT, UR5, 0x1, URZ ;  /* 0x0000000105057890 */ /* 0x000fe2000fffe0ff */
[----:B------:R-:W-:-:S03]  /*0c30*/  VIADD R0, R0, 0x1 ;  /* 0x0000000100007836 */ /* 0x000fc60000000000 */
[----:B------:R-:W-:Y:S01]  /*0c40*/  UISETP.NE.AND UP0, UPT, UR5, URZ, UPT ;  /* 0x000000ff0500728c */ /* 0x000fe2000bf05270 */
[----:B0-----:R-:W-:-:S05]  /*0c50*/  IADD3 R6, P1, PT, R6, 0x1, RZ ;  /* 0x0000000106067810 */ /* 0x001fca0007f3e0ff */
[----:B------:R-:W-:Y:S01]  /*0c60*/  IMAD.X R9, RZ, RZ, R9, P1 ;  /* 0x000000ffff097224 */ /* 0x000fe200008e0609 */
[----:B--2---:R-:W-:-:S04]  /*0c70*/  ISETP.NE.AND P0, PT, R4, R7, PT ;  /* 0x000000070400720c */ /* 0x004fc80003f05270 */
[----:B------:R-:W-:Y:S01]  /*0c80*/  SEL R8, R8, 0xffffffff, !P0 ;  /* 0xffffffff08087807 */ /* 0x000fe20004000000 */
[----:B------:R-:W-:Y:S08]  /*0c90*/  BRA.U UP0, `(.L_x_6) ;  /* 0xfffffffd00cc7547 */ /* 0x000ff0000b83ffff */
.L_x_3:
[----:B------:R-:W-:-:S13]  /*0ca0*/  ISETP.NE.AND P0, PT, R8, 0x1, PT ;  /* 0x000000010800780c */ /* 0x000fda0003f05270 */
[----:B------:R-:W-:Y:S05]  /*0cb0*/  @P0 EXIT ;  /* 0x000000000000094d */ /* 0x000fea0003800000 */
.L_x_0:
[----:B0-----:R-:W-:-:S05]  /*0cc0*/  IMAD.MOV.U32 R5, RZ, RZ, 0x1 ;  /* 0x00000001ff057424 */ /* 0x001fca00078e00ff */
[----:B------:R-:W-:Y:S01]  /*0cd0*/  STG.E desc[UR12][R2.64], R5 ;  /* 0x0000000502007986 */ /* 0x000fe2000c10190c */
[----:B------:R-:W-:Y:S05]  /*0ce0*/  EXIT ;  /* 0x000000000000794d */ /* 0x000fea0003800000 */
.L_x_7:
[----:B------:R-:W-:-:S00]  /*0cf0*/  BRA `(.L_x_7) ;  /* 0xfffffffc00fc7947 */ /* 0x000fc0000383ffff */
[----:B------:R-:W-:-:S00]  /*0d00*/  NOP ;  /* 0x0000000000007918 */ /* 0x000fc00000000000 */
[----:B------:R-:W-:-:S00]  /*0d10*/  NOP ;  /* 0x0000000000007918 */ /* 0x000fc00000000000 */
[----:B------:R-:W-:-:S00]  /*0d20*/  NOP ;  /* 0x0000000000007918 */ /* 0x000fc00000000000 */
[----:B------:R-:W-:-:S00]  /*0d30*/  NOP ;  /* 0x0000000000007918 */ /* 0x000fc00000000000 */
[----:B------:R-:W-:-:S00]  /*0d40*/  NOP ;  /* 0x0000000000007918 */ /* 0x000fc00000000000 */
[----:B------:R-:W-:-:S00]  /*0d50*/  NOP ;  /* 0x0000000000007918 */ /* 0x000fc00000000000 */
[----:B------:R-:W-:-:S00]  /*0d60*/  NOP ;  /* 0x0000000000007918 */ /* 0x000fc00000000000 */
[----:B------:R-:W-:-:S00]  /*0d70*/  NOP ;  /* 0x0000000000007918 */ /* 0x000fc00000000000 */
.L_x_8:


//--------------------- .nv.shared.reserved.0     --------------------------
	.section	.nv.shared.reserved.0,"aw",@nobits
	.weak		__nv_reservedSMEM_offset_0_alias
	.size		__nv_reservedSMEM_offset_0_alias, 0, 64
	.other		__nv_reservedSMEM_offset_0_alias,@"STO_CUDA_RESERVED_SHARED STV_DEFAULT"
__nv_reservedSMEM_offset_0_alias:
	.zero		0
	.zero		64


//--------------------- .nv.constant0._Z5matchPciS_iPi --------------------------
	.section	.nv.constant0._Z5matchPciS_iPi,"a",@progbits
	.sectionflags	@""
	.align	4
.nv.constant0._Z5matchPciS_iPi:
	.zero		936


//--------------------- SYMBOLS --------------------------

	.type		.nv.reservedSmem.offset0,@object
	.size		.nv.reservedSmem.offset0,0x4
